	.headerflags	@"EF_CUDA_TEXMODE_UNIFIED EF_CUDA_64BIT_ADDRESS EF_CUDA_ACCELERATORS EF_CUDA_SM90 EF_CUDA_VIRTUAL_SM(EF_CUDA_SM90)"
	.elftype	@"ET_EXEC"


//--------------------- .nv.info                  --------------------------
	.section	.nv.info,"",@"SHT_CUDA_INFO"
	.align	4


	//----- nvinfo : EIATTR_REGCOUNT
	.align		4
        /*0000*/ 	.byte	0x04, 0x2f
        /*0002*/ 	.short	(.L_3 - .L_2)
	.align		4
.L_2:
        /*0004*/ 	.word	index@(triton_poi_fused__native_batch_norm_legit_no_training_relu_82)
        /*0008*/ 	.word	0x00000010


	//----- nvinfo : EIATTR_MIN_STACK_SIZE
	.align		4
.L_3:
        /*000c*/ 	.byte	0x04, 0x12
        /*000e*/ 	.short	(.L_5 - .L_4)
	.align		4
.L_4:
        /*0010*/ 	.word	index@(triton_poi_fused__native_batch_norm_legit_no_training_relu_82)
        /*0014*/ 	.word	0x00000000


	//----- nvinfo : EIATTR_FRAME_SIZE
	.align		4
.L_5:
        /*0018*/ 	.byte	0x04, 0x11
        /*001a*/ 	.short	(.L_7 - .L_6)
	.align		4
.L_6:
        /*001c*/ 	.word	index@(triton_poi_fused__native_batch_norm_legit_no_training_relu_82)
        /*0020*/ 	.word	0x00000000


	//----- nvinfo : EIATTR_MIN_STACK_SIZE
	.align		4
.L_7:
        /*0024*/ 	.byte	0x04, 0x12
        /*0026*/ 	.short	(.L_9 - .L_8)
	.align		4
.L_8:
        /*0028*/ 	.word	index@(triton_poi_fused__native_batch_norm_legit_no_training_relu_82)
        /*002c*/ 	.word	0x00000000
.L_9:


//--------------------- .nv.info.triton_poi_fused__native_batch_norm_legit_no_training_relu_82 --------------------------
	.section	.nv.info.triton_poi_fused__native_batch_norm_legit_no_training_relu_82,"",@"SHT_CUDA_INFO"
	.sectionflags	@""
	.align	4


	//----- nvinfo : EIATTR_CUDA_API_VERSION
	.align		4
        /*0000*/ 	.byte	0x04, 0x37
        /*0002*/ 	.short	(.L_11 - .L_10)
.L_10:
        /*0004*/ 	.word	0x0000007c


	//----- nvinfo : EIATTR_KPARAM_INFO
	.align		4
.L_11:
        /*0008*/ 	.byte	0x04, 0x17
        /*000a*/ 	.short	(.L_13 - .L_12)
.L_12:
        /*000c*/ 	.word	0x00000000
        /*0010*/ 	.short	0x0006
        /*0012*/ 	.short	0x0030
        /*0014*/ 	.byte	0x00, 0xf0, 0x11, 0x00


	//----- nvinfo : EIATTR_KPARAM_INFO
	.align		4
.L_13:
        /*0018*/ 	.byte	0x04, 0x17
        /*001a*/ 	.short	(.L_15 - .L_14)
.L_14:
        /*001c*/ 	.word	0x00000000
        /*0020*/ 	.short	0x0005
        /*0022*/ 	.short	0x0028
        /*0024*/ 	.byte	0x00, 0xf4, 0x21, 0x00


	//----- nvinfo : EIATTR_KPARAM_INFO
	.align		4
.L_15:
        /*0028*/ 	.byte	0x04, 0x17
        /*002a*/ 	.short	(.L_17 - .L_16)
.L_16:
        /*002c*/ 	.word	0x00000000
        /*0030*/ 	.short	0x0004
        /*0032*/ 	.short	0x0020
        /*0034*/ 	.byte	0x00, 0xf4, 0x21, 0x00


	//----- nvinfo : EIATTR_KPARAM_INFO
	.align		4
.L_17:
        /*0038*/ 	.byte	0x04, 0x17
        /*003a*/ 	.short	(.L_19 - .L_18)
.L_18:
        /*003c*/ 	.word	0x00000000
        /*0040*/ 	.short	0x0003
        /*0042*/ 	.short	0x0018
        /*0044*/ 	.byte	0x00, 0xf4, 0x21, 0x00


	//----- nvinfo : EIATTR_KPARAM_INFO
	.align		4
.L_19:
        /*0048*/ 	.byte	0x04, 0x17
        /*004a*/ 	.short	(.L_21 - .L_20)
.L_20:
        /*004c*/ 	.word	0x00000000
        /*0050*/ 	.short	0x0002
        /*0052*/ 	.short	0x0010
        /*0054*/ 	.byte	0x00, 0xf4, 0x21, 0x00


	//----- nvinfo : EIATTR_KPARAM_INFO
	.align		4
.L_21:
        /*0058*/ 	.byte	0x04, 0x17
        /*005a*/ 	.short	(.L_23 - .L_22)
.L_22:
        /*005c*/ 	.word	0x00000000
        /*0060*/ 	.short	0x0001
        /*0062*/ 	.short	0x0008
        /*0064*/ 	.byte	0x00, 0xf4, 0x21, 0x00


	//----- nvinfo : EIATTR_KPARAM_INFO
	.align		4
.L_23:
        /*0068*/ 	.byte	0x04, 0x17
        /*006a*/ 	.short	(.L_25 - .L_24)
.L_24:
        /*006c*/ 	.word	0x00000000
        /*0070*/ 	.short	0x0000
        /*0072*/ 	.short	0x0000
        /*0074*/ 	.byte	0x00, 0xf4, 0x21, 0x00


	//----- nvinfo : EIATTR_SPARSE_MMA_MASK
	.align		4
.L_25:
        /*0078*/ 	.byte	0x03, 0x50
        /*007a*/ 	.short	0x0000


	//----- nvinfo : EIATTR_MAXREG_COUNT
	.align		4
        /*007c*/ 	.byte	0x03, 0x1b
        /*007e*/ 	.short	0x00ff


	//----- nvinfo : EIATTR_EXIT_INSTR_OFFSETS
	.align		4
        /*0080*/ 	.byte	0x04, 0x1c
        /*0082*/ 	.short	(.L_27 - .L_26)


	//   ....[0]....
.L_26:
        /*0084*/ 	.word	0x00000300


	//----- nvinfo : EIATTR_REQNTID
	.align		4
.L_27:
        /*0088*/ 	.byte	0x04, 0x10
        /*008a*/ 	.short	(.L_29 - .L_28)
.L_28:
        /*008c*/ 	.word	0x00000080
        /*0090*/ 	.word	0x00000001
        /*0094*/ 	.word	0x00000001


	//----- nvinfo : EIATTR_CBANK_PARAM_SIZE
	.align		4
.L_29:
        /*0098*/ 	.byte	0x03, 0x19
        /*009a*/ 	.short	0x0034


	//----- nvinfo : EIATTR_PARAM_CBANK
	.align		4
        /*009c*/ 	.byte	0x04, 0x0a
        /*009e*/ 	.short	(.L_31 - .L_30)
	.align		4
.L_30:
        /*00a0*/ 	.word	index@(.nv.constant0.triton_poi_fused__native_batch_norm_legit_no_training_relu_82)
        /*00a4*/ 	.short	0x0210
        /*00a6*/ 	.short	0x0034


	//----- nvinfo : EIATTR_SW_WAR
	.align		4
.L_31:
        /*00a8*/ 	.byte	0x04, 0x36
        /*00aa*/ 	.short	(.L_33 - .L_32)
.L_32:
        /*00ac*/ 	.word	0x00000008
.L_33:


//--------------------- .nv.callgraph             --------------------------
	.section	.nv.callgraph,"",@"SHT_CUDA_CALLGRAPH"
	.align	4
	.sectionentsize	8
	.align		4
        /*0000*/ 	.word	0x00000000
	.align		4
        /*0004*/ 	.word	0xffffffff
	.align		4
        /*0008*/ 	.word	0x00000000
	.align		4
        /*000c*/ 	.word	0xfffffffe
	.align		4
        /*0010*/ 	.word	0x00000000
	.align		4
        /*0014*/ 	.word	0xfffffffd
	.align		4
        /*0018*/ 	.word	0x00000000
	.align		4
        /*001c*/ 	.word	0xfffffffc


//--------------------- .nv.constant4             --------------------------
	.section	.nv.constant4,"a",@progbits
	.align	8
	.align		8
.nv.constant4:
        /*0000*/ 	.dword	_$_str
	.align		8
        /*0008*/ 	.dword	_$_str_$_2


//--------------------- .text.triton_poi_fused__native_batch_norm_legit_no_training_relu_82 --------------------------
	.section	.text.triton_poi_fused__native_batch_norm_legit_no_training_relu_82,"ax",@progbits
	.align	128
        .global         triton_poi_fused__native_batch_norm_legit_no_training_relu_82
        .type           triton_poi_fused__native_batch_norm_legit_no_training_relu_82,@function
        .size           triton_poi_fused__native_batch_norm_legit_no_training_relu_82,(.L_x_1 - triton_poi_fused__native_batch_norm_legit_no_training_relu_82)
        .other          triton_poi_fused__native_batch_norm_legit_no_training_relu_82,@"STO_CUDA_ENTRY STV_DEFAULT"
triton_poi_fused__native_batch_norm_legit_no_training_relu_82:
.text.triton_poi_fused__native_batch_norm_legit_no_training_relu_82:
[----:B------:R-:W-:Y:S01]  /*0000*/  LDC R1, c[0x0][0x28] ;  /* 0x00000a00ff017b82 */ /* 0x000fe20000000800 */
[----:B------:R-:W1:Y:S07]  /*0010*/  S2R R0, SR_TID.X ;  /* 0x0000000000007919 */ /* 0x000e6e0000002100 */
[----:B------:R-:W2:Y:S01]  /*0020*/  LDC.64 R6, c[0x0][0x220] ;  /* 0x00008800ff067b82 */ /* 0x000ea20000000a00 */
[----:B------:R-:W-:Y:S01]  /*0030*/  ULDC.64 UR4, c[0x0][0x208] ;  /* 0x0000820000047ab9 */ /* 0x000fe20000000a00 */
[----:B------:R-:W3:Y:S06]  /*0040*/  S2R R3, SR_CTAID.X ;  /* 0x0000000000037919 */ /* 0x000eec0000002500 */
[----:B------:R-:W4:Y:S08]  /*0050*/  LDC.64 R8, c[0x0][0x228] ;  /* 0x00008a00ff087b82 */ /* 0x000f300000000a00 */
[----:B------:R-:W5:Y:S01]  /*0060*/  LDC.64 R10, c[0x0][0x230] ;  /* 0x00008c00ff0a7b82 */ /* 0x000f620000000a00 */
[----:B-1----:R-:W-:-:S02]  /*0070*/  LOP3.LUT R0, R0, 0x7f, RZ, 0xc0, !PT ;  /* 0x0000007f00007812 */ /* 0x002fc400078ec0ff */
[----:B---3--:R-:W-:Y:S02]  /*0080*/  SHF.R.S32.HI R2, RZ, 0x18, R3 ;  /* 0x00000018ff027819 */ /* 0x008fe40000011403 */
[----:B------:R-:W-:Y:S02]  /*0090*/  LEA R0, R3, R0, 0x7 ;  /* 0x0000000003007211 */ /* 0x000fe400078e38ff */
[----:B------:R-:W-:-:S04]  /*00a0*/  SGXT R3, R2, 0x1 ;  /* 0x000000010203781a */ /* 0x000fc80000000200 */
[----:B------:R-:W-:-:S04]  /*00b0*/  LEA.HI R3, R3, R0, RZ, 0x2 ;  /* 0x0000000003037211 */ /* 0x000fc800078f10ff */
[----:B------:R-:W-:-:S05]  /*00c0*/  SHF.R.S32.HI R3, RZ, 0x2, R3 ;  /* 0x00000002ff037819 */ /* 0x000fca0000011403 */
[----:B------:R-:W-:-:S05]  /*00d0*/  IMAD.HI R2, R3, 0x2aaaaaab, RZ ;  /* 0x2aaaaaab03027827 */ /* 0x000fca00078e02ff */
[----:B------:R-:W-:-:S04]  /*00e0*/  SHF.R.U32.HI R5, RZ, 0x1f, R2 ;  /* 0x0000001fff057819 */ /* 0x000fc80000011602 */
[----:B------:R-:W-:Y:S02]  /*00f0*/  LEA.HI R2, R2, R5, RZ, 0x19 ;  /* 0x0000000502027211 */ /* 0x000fe400078fc8ff */
[----:B------:R-:W1:Y:S03]  /*0100*/  LDC.64 R4, c[0x0][0x218] ;  /* 0x00008600ff047b82 */ /* 0x000e660000000a00 */
[----:B------:R-:W-:-:S04]  /*0110*/  IMAD R13, R2, -0x300, R3 ;  /* 0xfffffd00020d7824 */ /* 0x000fc800078e0203 */
[C---:B--2---:R-:W-:Y:S01]  /*0120*/  IMAD.WIDE R6, R13.reuse, 0x4, R6 ;  /* 0x000000040d067825 */ /* 0x044fe200078e0206 */
[----:B------:R-:W2:Y:S05]  /*0130*/  LDC.64 R2, c[0x0][0x210] ;  /* 0x00008400ff027b82 */ /* 0x000eaa0000000a00 */
[----:B------:R-:W3:Y:S01]  /*0140*/  LDG.E.EL R6, desc[UR4][R6.64] ;  /* 0x0000000406067981 */ /* 0x000ee2000c2e1900 */
[----:B----4-:R-:W-:-:S04]  /*0150*/  IMAD.WIDE R8, R13, 0x4, R8 ;  /* 0x000000040d087825 */ /* 0x010fc800078e0208 */
[C---:B-----5:R-:W-:Y:S02]  /*0160*/  IMAD.WIDE R10, R13.reuse, 0x4, R10 ;  /* 0x000000040d0a7825 */ /* 0x060fe400078e020a */
[----:B------:R-:W4:Y:S02]  /*0170*/  LDG.E.EL R8, desc[UR4][R8.64] ;  /* 0x0000000408087981 */ /* 0x000f24000c2e1900 */
[----:B-1----:R-:W-:Y:S02]  /*0180*/  IMAD.WIDE R4, R13, 0x4, R4 ;  /* 0x000000040d047825 */ /* 0x002fe400078e0204 */
[----:B------:R-:W4:Y:S04]  /*0190*/  LDG.E.EL R11, desc[UR4][R10.64] ;  /* 0x000000040a0b7981 */ /* 0x000f28000c2e1900 */
[----:B------:R1:W5:Y:S01]  /*01a0*/  LDG.E.EL R5, desc[UR4][R4.64] ;  /* 0x0000000404057981 */ /* 0x000362000c2e1900 */
[----:B--2---:R-:W-:-:S05]  /*01b0*/  IMAD.WIDE R2, R0, 0x4, R2 ;  /* 0x0000000400027825 */ /* 0x004fca00078e0202 */
[----:B------:R2:W5:Y:S01]  /*01c0*/  LDG.E R12, desc[UR4][R2.64] ;  /* 0x00000004020c7981 */ /* 0x000562000c1e1900 */
[----:B-1----:R-:W-:Y:S01]  /*01d0*/  HFMA2.MMA R4, -RZ, RZ, 1.625, 0 ;  /* 0x3e800000ff047435 */ /* 0x002fe200000001ff */
[----:B--2---:R-:W1:Y:S02]  /*01e0*/  LDC.64 R2, c[0x0][0x238] ;  /* 0x00008e00ff027b82 */ /* 0x004e640000000a00 */
[----:B-1----:R-:W-:-:S04]  /*01f0*/  IMAD.WIDE R2, R0, 0x4, R2 ;  /* 0x0000000400027825 */ /* 0x002fc800078e0202 */
[----:B---3--:R-:W-:-:S04]  /*0200*/  FADD R6, R6, 9.9999997473787516356e-06 ;  /* 0x3727c5ac06067421 */ /* 0x008fc80000000000 */
[----:B------:R-:W1:Y:S02]  /*0210*/  MUFU.SQRT R7, R6 ;  /* 0x0000000600077308 */ /* 0x000e640000002000 */
[C---:B-1----:R-:W-:Y:S02]  /*0220*/  FSETP.GT.AND P0, PT, R7.reuse, 8.50705917302346158658e+37, PT ;  /* 0x7e8000000700780b */ /* 0x042fe40003f04000 */
[----:B------:R-:W-:-:S11]  /*0230*/  FSETP.GEU.AND P1, PT, R7, 1.175494350822287508e-38, PT ;  /* 0x008000000700780b */ /* 0x000fd60003f2e000 */
[----:B------:R-:W-:-:S04]  /*0240*/  @P0 FMUL R7, R7, 0.25 ;  /* 0x3e80000007070820 */ /* 0x000fc80000400000 */
[----:B------:R-:W-:-:S06]  /*0250*/  @!P1 FMUL R7, R7, 16777216 ;  /* 0x4b80000007079820 */ /* 0x000fcc0000400000 */
[----:B------:R-:W1:Y:S01]  /*0260*/  MUFU.RCP R7, R7 ;  /* 0x0000000700077308 */ /* 0x000e620000001000 */
[----:B------:R-:W-:Y:S01]  /*0270*/  FSEL R4, R4, 1, P0 ;  /* 0x3f80000004047808 */ /* 0x000fe20000000000 */
[----:B-----5:R-:W-:-:S04]  /*0280*/  FADD R5, R12, -R5 ;  /* 0x800000050c057221 */ /* 0x020fc80000000000 */
[----:B------:R-:W-:-:S04]  /*0290*/  @!P1 FMUL R4, R4, 16777216 ;  /* 0x4b80000004049820 */ /* 0x000fc80000400000 */
[----:B-1----:R-:W-:-:S04]  /*02a0*/  FMUL R4, R7, R4 ;  /* 0x0000000407047220 */ /* 0x002fc80000400000 */
[----:B------:R-:W-:-:S04]  /*02b0*/  FMUL R4, R5, R4 ;  /* 0x0000000405047220 */ /* 0x000fc80000400000 */
[----:B----4-:R-:W-:-:S05]  /*02c0*/  FFMA R4, R8, R4, R11 ;  /* 0x0000000408047223 */ /* 0x010fca000000000b */
[----:B------:R-:W-:-:S04]  /*02d0*/  FSETP.GEU.AND P0, PT, R4, RZ, PT ;  /* 0x000000ff0400720b */ /* 0x000fc80003f0e000 */
[----:B------:R-:W-:-:S05]  /*02e0*/  FSEL R5, R4, RZ, P0 ;  /* 0x000000ff04057208 */ /* 0x000fca0000000000 */
[----:B------:R-:W-:Y:S01]  /*02f0*/  STG.E desc[UR4][R2.64], R5 ;  /* 0x0000000502007986 */ /* 0x000fe2000c101904 */
[----:B------:R-:W-:Y:S05]  /*0300*/  EXIT ;  /* 0x000000000000794d */ /* 0x000fea0003800000 */
.L_x_0:
[----:B------:R-:W-:-:S00]  /*0310*/  BRA `(.L_x_0) ;  /* 0xfffffffc00fc7947 */ /* 0x000fc0000383ffff */
[----:B------:R-:W-:-:S00]  /*0320*/  NOP ;  /* 0x0000000000007918 */ /* 0x000fc00000000000 */
        /* <DEDUP_REMOVED lines=13> */
.L_x_1:


//--------------------- .nv.global.init           --------------------------
	.section	.nv.global.init,"aw",@progbits
.nv.global.init:
	.type		_$_str,@object
	.size		_$_str,(_$_str_$_2 - _$_str)
_$_str:
        /*0000*/ 	.byte	0x5f, 0x5f, 0x43, 0x55, 0x44, 0x41, 0x5f, 0x46, 0x54, 0x5a, 0x00
	.type		_$_str_$_2,@object
	.size		_$_str_$_2,(.L_1 - _$_str_$_2)
_$_str_$_2:
        /*000b*/ 	.byte	0x5f, 0x5f, 0x43, 0x55, 0x44, 0x41, 0x5f, 0x50, 0x52, 0x45, 0x43, 0x5f, 0x53, 0x51, 0x52, 0x54
        /*001b*/ 	.byte	0x00
.L_1:


//--------------------- .nv.constant0.triton_poi_fused__native_batch_norm_legit_no_training_relu_82 --------------------------
	.section	.nv.constant0.triton_poi_fused__native_batch_norm_legit_no_training_relu_82,"a",@progbits
	.sectionflags	@""
	.align	4
.nv.constant0.triton_poi_fused__native_batch_norm_legit_no_training_relu_82:
	.zero		580
